	.headerflags	@"EF_CUDA_TEXMODE_UNIFIED EF_CUDA_64BIT_ADDRESS EF_CUDA_ACCELERATORS EF_CUDA_SM90 EF_CUDA_VIRTUAL_SM(EF_CUDA_SM90)"
	.elftype	@"ET_EXEC"


//--------------------- .nv.info                  --------------------------
	.section	.nv.info,"",@"SHT_CUDA_INFO"
	.align	4


	//----- nvinfo : EIATTR_REGCOUNT
	.align		4
        /*0000*/ 	.byte	0x04, 0x2f
        /*0002*/ 	.short	(.L_3 - .L_2)
	.align		4
.L_2:
        /*0004*/ 	.word	index@(triton_poi_fused__native_batch_norm_legit_no_training_convolution_leaky_relu_32)
        /*0008*/ 	.word	0x00000014


	//----- nvinfo : EIATTR_MIN_STACK_SIZE
	.align		4
.L_3:
        /*000c*/ 	.byte	0x04, 0x12
        /*000e*/ 	.short	(.L_5 - .L_4)
	.align		4
.L_4:
        /*0010*/ 	.word	index@(triton_poi_fused__native_batch_norm_legit_no_training_convolution_leaky_relu_32)
        /*0014*/ 	.word	0x00000000


	//----- nvinfo : EIATTR_FRAME_SIZE
	.align		4
.L_5:
        /*0018*/ 	.byte	0x04, 0x11
        /*001a*/ 	.short	(.L_7 - .L_6)
	.align		4
.L_6:
        /*001c*/ 	.word	index@(triton_poi_fused__native_batch_norm_legit_no_training_convolution_leaky_relu_32)
        /*0020*/ 	.word	0x00000000


	//----- nvinfo : EIATTR_MIN_STACK_SIZE
	.align		4
.L_7:
        /*0024*/ 	.byte	0x04, 0x12
        /*0026*/ 	.short	(.L_9 - .L_8)
	.align		4
.L_8:
        /*0028*/ 	.word	index@(triton_poi_fused__native_batch_norm_legit_no_training_convolution_leaky_relu_32)
        /*002c*/ 	.word	0x00000000
.L_9:


//--------------------- .nv.info.triton_poi_fused__native_batch_norm_legit_no_training_convolution_leaky_relu_32 --------------------------
	.section	.nv.info.triton_poi_fused__native_batch_norm_legit_no_training_convolution_leaky_relu_32,"",@"SHT_CUDA_INFO"
	.sectionflags	@""
	.align	4


	//----- nvinfo : EIATTR_CUDA_API_VERSION
	.align		4
        /*0000*/ 	.byte	0x04, 0x37
        /*0002*/ 	.short	(.L_11 - .L_10)
.L_10:
        /*0004*/ 	.word	0x0000007c


	//----- nvinfo : EIATTR_KPARAM_INFO
	.align		4
.L_11:
        /*0008*/ 	.byte	0x04, 0x17
        /*000a*/ 	.short	(.L_13 - .L_12)
.L_12:
        /*000c*/ 	.word	0x00000000
        /*0010*/ 	.short	0x0007
        /*0012*/ 	.short	0x0038
        /*0014*/ 	.byte	0x00, 0xf0, 0x11, 0x00


	//----- nvinfo : EIATTR_KPARAM_INFO
	.align		4
.L_13:
        /*0018*/ 	.byte	0x04, 0x17
        /*001a*/ 	.short	(.L_15 - .L_14)
.L_14:
        /*001c*/ 	.word	0x00000000
        /*0020*/ 	.short	0x0006
        /*0022*/ 	.short	0x0030
        /*0024*/ 	.byte	0x00, 0xf4, 0x21, 0x00


	//----- nvinfo : EIATTR_KPARAM_INFO
	.align		4
.L_15:
        /*0028*/ 	.byte	0x04, 0x17
        /*002a*/ 	.short	(.L_17 - .L_16)
.L_16:
        /*002c*/ 	.word	0x00000000
        /*0030*/ 	.short	0x0005
        /*0032*/ 	.short	0x0028
        /*0034*/ 	.byte	0x00, 0xf4, 0x21, 0x00


	//----- nvinfo : EIATTR_KPARAM_INFO
	.align		4
.L_17:
        /*0038*/ 	.byte	0x04, 0x17
        /*003a*/ 	.short	(.L_19 - .L_18)
.L_18:
        /*003c*/ 	.word	0x00000000
        /*0040*/ 	.short	0x0004
        /*0042*/ 	.short	0x0020
        /*0044*/ 	.byte	0x00, 0xf4, 0x21, 0x00


	//----- nvinfo : EIATTR_KPARAM_INFO
	.align		4
.L_19:
        /*0048*/ 	.byte	0x04, 0x17
        /*004a*/ 	.short	(.L_21 - .L_20)
.L_20:
        /*004c*/ 	.word	0x00000000
        /*0050*/ 	.short	0x0003
        /*0052*/ 	.short	0x0018
        /*0054*/ 	.byte	0x00, 0xf4, 0x21, 0x00


	//----- nvinfo : EIATTR_KPARAM_INFO
	.align		4
.L_21:
        /*0058*/ 	.byte	0x04, 0x17
        /*005a*/ 	.short	(.L_23 - .L_22)
.L_22:
        /*005c*/ 	.word	0x00000000
        /*0060*/ 	.short	0x0002
        /*0062*/ 	.short	0x0010
        /*0064*/ 	.byte	0x00, 0xf4, 0x21, 0x00


	//----- nvinfo : EIATTR_KPARAM_INFO
	.align		4
.L_23:
        /*0068*/ 	.byte	0x04, 0x17
        /*006a*/ 	.short	(.L_25 - .L_24)
.L_24:
        /*006c*/ 	.word	0x00000000
        /*0070*/ 	.short	0x0001
        /*0072*/ 	.short	0x0008
        /*0074*/ 	.byte	0x00, 0xf4, 0x21, 0x00


	//----- nvinfo : EIATTR_KPARAM_INFO
	.align		4
.L_25:
        /*0078*/ 	.byte	0x04, 0x17
        /*007a*/ 	.short	(.L_27 - .L_26)
.L_26:
        /*007c*/ 	.word	0x00000000
        /*0080*/ 	.short	0x0000
        /*0082*/ 	.short	0x0000
        /*0084*/ 	.byte	0x00, 0xf4, 0x21, 0x00


	//----- nvinfo : EIATTR_SPARSE_MMA_MASK
	.align		4
.L_27:
        /*0088*/ 	.byte	0x03, 0x50
        /*008a*/ 	.short	0x0000


	//----- nvinfo : EIATTR_MAXREG_COUNT
	.align		4
        /*008c*/ 	.byte	0x03, 0x1b
        /*008e*/ 	.short	0x00ff


	//----- nvinfo : EIATTR_EXIT_INSTR_OFFSETS
	.align		4
        /*0090*/ 	.byte	0x04, 0x1c
        /*0092*/ 	.short	(.L_29 - .L_28)


	//   ....[0]....
.L_28:
        /*0094*/ 	.word	0x000003b0


	//----- nvinfo : EIATTR_REQNTID
	.align		4
.L_29:
        /*0098*/ 	.byte	0x04, 0x10
        /*009a*/ 	.short	(.L_31 - .L_30)
.L_30:
        /*009c*/ 	.word	0x00000080
        /*00a0*/ 	.word	0x00000001
        /*00a4*/ 	.word	0x00000001


	//----- nvinfo : EIATTR_CBANK_PARAM_SIZE
	.align		4
.L_31:
        /*00a8*/ 	.byte	0x03, 0x19
        /*00aa*/ 	.short	0x003c


	//----- nvinfo : EIATTR_PARAM_CBANK
	.align		4
        /*00ac*/ 	.byte	0x04, 0x0a
        /*00ae*/ 	.short	(.L_33 - .L_32)
	.align		4
.L_32:
        /*00b0*/ 	.word	index@(.nv.constant0.triton_poi_fused__native_batch_norm_legit_no_training_convolution_leaky_relu_32)
        /*00b4*/ 	.short	0x0210
        /*00b6*/ 	.short	0x003c


	//----- nvinfo : EIATTR_SW_WAR
	.align		4
.L_33:
        /*00b8*/ 	.byte	0x04, 0x36
        /*00ba*/ 	.short	(.L_35 - .L_34)
.L_34:
        /*00bc*/ 	.word	0x00000008
.L_35:


//--------------------- .nv.callgraph             --------------------------
	.section	.nv.callgraph,"",@"SHT_CUDA_CALLGRAPH"
	.align	4
	.sectionentsize	8
	.align		4
        /*0000*/ 	.word	0x00000000
	.align		4
        /*0004*/ 	.word	0xffffffff
	.align		4
        /*0008*/ 	.word	0x00000000
	.align		4
        /*000c*/ 	.word	0xfffffffe
	.align		4
        /*0010*/ 	.word	0x00000000
	.align		4
        /*0014*/ 	.word	0xfffffffd
	.align		4
        /*0018*/ 	.word	0x00000000
	.align		4
        /*001c*/ 	.word	0xfffffffc


//--------------------- .nv.constant4             --------------------------
	.section	.nv.constant4,"a",@progbits
	.align	8
	.align		8
.nv.constant4:
        /*0000*/ 	.dword	_$_str
	.align		8
        /*0008*/ 	.dword	_$_str_$_2


//--------------------- .text.triton_poi_fused__native_batch_norm_legit_no_training_convolution_leaky_relu_32 --------------------------
	.section	.text.triton_poi_fused__native_batch_norm_legit_no_training_convolution_leaky_relu_32,"ax",@progbits
	.align	128
        .global         triton_poi_fused__native_batch_norm_legit_no_training_convolution_leaky_relu_32
        .type           triton_poi_fused__native_batch_norm_legit_no_training_convolution_leaky_relu_32,@function
        .size           triton_poi_fused__native_batch_norm_legit_no_training_convolution_leaky_relu_32,(.L_x_1 - triton_poi_fused__native_batch_norm_legit_no_training_convolution_leaky_relu_32)
        .other          triton_poi_fused__native_batch_norm_legit_no_training_convolution_leaky_relu_32,@"STO_CUDA_ENTRY STV_DEFAULT"
triton_poi_fused__native_batch_norm_legit_no_training_convolution_leaky_relu_32:
.text.triton_poi_fused__native_batch_norm_legit_no_training_convolution_leaky_relu_32:
[----:B------:R-:W-:Y:S01]  /*0000*/  LDC R1, c[0x0][0x28] ;  /* 0x00000a00ff017b82 */ /* 0x000fe20000000800 */
[----:B------:R-:W1:Y:S07]  /*0010*/  S2R R0, SR_TID.X ;  /* 0x0000000000007919 */ /* 0x000e6e0000002100 */
[----:B------:R-:W2:Y:S01]  /*0020*/  LDC.64 R12, c[0x0][0x230] ;  /* 0x00008c00ff0c7b82 */ /* 0x000ea20000000a00 */
[----:B------:R-:W-:Y:S01]  /*0030*/  ULDC.64 UR4, c[0x0][0x208] ;  /* 0x0000820000047ab9 */ /* 0x000fe20000000a00 */
[----:B------:R-:W3:Y:S06]  /*0040*/  S2R R5, SR_CTAID.X ;  /* 0x0000000000057919 */ /* 0x000eec0000002500 */
[----:B------:R-:W4:Y:S08]  /*0050*/  LDC.64 R10, c[0x0][0x220] ;  /* 0x00008800ff0a7b82 */ /* 0x000f300000000a00 */
[----:B------:R-:W5:Y:S08]  /*0060*/  LDC.64 R8, c[0x0][0x228] ;  /* 0x00008a00ff087b82 */ /* 0x000f700000000a00 */
[----:B------:R-:W5:Y:S01]  /*0070*/  LDC.64 R14, c[0x0][0x238] ;  /* 0x00008e00ff0e7b82 */ /* 0x000f620000000a00 */
[----:B-1----:R-:W-:-:S02]  /*0080*/  SHF.L.U32 R0, R0, 0x1, RZ ;  /* 0x0000000100007819 */ /* 0x002fc400000006ff */
[----:B---3--:R-:W-:Y:S02]  /*0090*/  SHF.R.S32.HI R3, RZ, 0x17, R5 ;  /* 0x00000017ff037819 */ /* 0x008fe40000011405 */
[----:B------:R-:W-:Y:S02]  /*00a0*/  LOP3.LUT R0, R0, 0xfe, RZ, 0xc0, !PT ;  /* 0x000000fe00007812 */ /* 0x000fe400078ec0ff */
[----:B------:R-:W-:Y:S02]  /*00b0*/  SGXT R3, R3, 0x1 ;  /* 0x000000010303781a */ /* 0x000fe40000000200 */
[----:B------:R-:W-:Y:S02]  /*00c0*/  LEA R0, R5, R0, 0x8 ;  /* 0x0000000005007211 */ /* 0x000fe400078e40ff */
[----:B------:R-:W1:Y:S02]  /*00d0*/  LDC.64 R4, c[0x0][0x240] ;  /* 0x00009000ff047b82 */ /* 0x000e640000000a00 */
[----:B------:R-:W-:-:S04]  /*00e0*/  LEA.HI R3, R3, R0, RZ, 0xc ;  /* 0x0000000003037211 */ /* 0x000fc800078f60ff */
[----:B------:R-:W-:-:S04]  /*00f0*/  SHF.R.S32.HI R3, RZ, 0xc, R3 ;  /* 0x0000000cff037819 */ /* 0x000fc80000011403 */
[----:B------:R-:W-:-:S04]  /*0100*/  LEA.HI R2, R3, R3, RZ, 0x2 ;  /* 0x0000000303027211 */ /* 0x000fc800078f10ff */
[----:B------:R-:W-:-:S04]  /*0110*/  LOP3.LUT R2, R2, 0xfffffffc, RZ, 0xc0, !PT ;  /* 0xfffffffc02027812 */ /* 0x000fc800078ec0ff */
[----:B------:R-:W-:Y:S02]  /*0120*/  IADD3 R17, R3, -R2, RZ ;  /* 0x8000000203117210 */ /* 0x000fe40007ffe0ff */
[----:B------:R-:W3:Y:S03]  /*0130*/  LDC.64 R2, c[0x0][0x210] ;  /* 0x00008400ff027b82 */ /* 0x000ee60000000a00 */
[----:B--2---:R-:W-:-:S05]  /*0140*/  IMAD.WIDE R12, R17, 0x4, R12 ;  /* 0x00000004110c7825 */ /* 0x004fca00078e020c */
[----:B------:R2:W2:Y:S01]  /*0150*/  LDG.E.EL R16, desc[UR4][R12.64] ;  /* 0x000000040c107981 */ /* 0x0004a2000c2e1900 */
[----:B----4-:R-:W-:-:S04]  /*0160*/  IMAD.WIDE R10, R17, 0x4, R10 ;  /* 0x00000004110a7825 */ /* 0x010fc800078e020a */
[----:B-----5:R-:W-:Y:S02]  /*0170*/  IMAD.WIDE R8, R17, 0x4, R8 ;  /* 0x0000000411087825 */ /* 0x020fe400078e0208 */
[----:B------:R-:W4:Y:S04]  /*0180*/  LDG.E.EL R10, desc[UR4][R10.64] ;  /* 0x000000040a0a7981 */ /* 0x000f28000c2e1900 */
[----:B------:R5:W4:Y:S01]  /*0190*/  LDG.E.EL R8, desc[UR4][R8.64] ;  /* 0x0000000408087981 */ /* 0x000b22000c2e1900 */
[----:B---3--:R-:W-:-:S05]  /*01a0*/  IMAD.WIDE R2, R0, 0x4, R2 ;  /* 0x0000000400027825 */ /* 0x008fca00078e0202 */
[----:B------:R-:W4:Y:S01]  /*01b0*/  LDG.E.64 R6, desc[UR4][R2.64] ;  /* 0x0000000402067981 */ /* 0x000f22000c1e1b00 */
[----:B0-2---:R-:W-:-:S04]  /*01c0*/  IMAD.WIDE R12, R17, 0x4, R14 ;  /* 0x00000004110c7825 */ /* 0x005fc800078e020e */
[----:B-1----:R-:W-:Y:S02]  /*01d0*/  IMAD.WIDE R4, R17, 0x4, R4 ;  /* 0x0000000411047825 */ /* 0x002fe400078e0204 */
[----:B------:R-:W2:Y:S04]  /*01e0*/  LDG.E.EL R12, desc[UR4][R12.64] ;  /* 0x000000040c0c7981 */ /* 0x000ea8000c2e1900 */
[----:B------:R0:W2:Y:S01]  /*01f0*/  LDG.E.EL R15, desc[UR4][R4.64] ;  /* 0x00000004040f7981 */ /* 0x0000a2000c2e1900 */
[----:B-----5:R-:W-:Y:S01]  /*0200*/  HFMA2.MMA R9, -RZ, RZ, 1.625, 0 ;  /* 0x3e800000ff097435 */ /* 0x020fe200000001ff */
[----:B0-----:R-:W0:Y:S02]  /*0210*/  LDC.64 R4, c[0x0][0x218] ;  /* 0x00008600ff047b82 */ /* 0x001e240000000a00 */
[----:B0-----:R-:W-:-:S04]  /*0220*/  IMAD.WIDE R4, R0, 0x4, R4 ;  /* 0x0000000400047825 */ /* 0x001fc800078e0204 */
[----:B------:R-:W-:-:S04]  /*0230*/  FADD R16, R16, 9.9999997473787516356e-06 ;  /* 0x3727c5ac10107421 */ /* 0x000fc80000000000 */
[----:B------:R-:W0:Y:S02]  /*0240*/  MUFU.SQRT R14, R16 ;  /* 0x00000010000e7308 */ /* 0x000e240000002000 */
[C---:B0-----:R-:W-:Y:S02]  /*0250*/  FSETP.GT.AND P0, PT, R14.reuse, 8.50705917302346158658e+37, PT ;  /* 0x7e8000000e00780b */ /* 0x041fe40003f04000 */
[----:B------:R-:W-:-:S11]  /*0260*/  FSETP.GEU.AND P1, PT, R14, 1.175494350822287508e-38, PT ;  /* 0x008000000e00780b */ /* 0x000fd60003f2e000 */
[----:B------:R-:W-:-:S04]  /*0270*/  @P0 FMUL R14, R14, 0.25 ;  /* 0x3e8000000e0e0820 */ /* 0x000fc80000400000 */
[----:B------:R-:W-:-:S06]  /*0280*/  @!P1 FMUL R14, R14, 16777216 ;  /* 0x4b8000000e0e9820 */ /* 0x000fcc0000400000 */
[----:B------:R-:W0:Y:S01]  /*0290*/  MUFU.RCP R14, R14 ;  /* 0x0000000e000e7308 */ /* 0x000e220000001000 */
[----:B------:R-:W-:Y:S01]  /*02a0*/  FSEL R9, R9, 1, P0 ;  /* 0x3f80000009097808 */ /* 0x000fe20000000000 */
[--C-:B----4-:R-:W-:Y:S01]  /*02b0*/  FADD R6, R6, R10.reuse ;  /* 0x0000000a06067221 */ /* 0x110fe20000000000 */
[----:B------:R-:W-:-:S03]  /*02c0*/  FADD R7, R7, R10 ;  /* 0x0000000a07077221 */ /* 0x000fc60000000000 */
[----:B------:R-:W-:-:S04]  /*02d0*/  @!P1 FMUL R9, R9, 16777216 ;  /* 0x4b80000009099820 */ /* 0x000fc80000400000 */
[----:B0-----:R-:W-:Y:S01]  /*02e0*/  FMUL R10, R14, R9 ;  /* 0x000000090e0a7220 */ /* 0x001fe20000400000 */
[C---:B------:R-:W-:Y:S01]  /*02f0*/  FADD R9, -R8.reuse, R6 ;  /* 0x0000000608097221 */ /* 0x040fe20000000100 */
[----:B------:R-:W-:-:S03]  /*0300*/  FADD R8, -R8, R7 ;  /* 0x0000000708087221 */ /* 0x000fc60000000100 */
[-C--:B------:R-:W-:Y:S01]  /*0310*/  FMUL R9, R9, R10.reuse ;  /* 0x0000000a09097220 */ /* 0x080fe20000400000 */
[----:B------:R-:W-:-:S03]  /*0320*/  FMUL R8, R8, R10 ;  /* 0x0000000a08087220 */ /* 0x000fc60000400000 */
[C-C-:B--2---:R-:W-:Y:S01]  /*0330*/  FFMA R14, R12.reuse, R9, R15.reuse ;  /* 0x000000090c0e7223 */ /* 0x144fe2000000000f */
[----:B------:R-:W-:-:S04]  /*0340*/  FFMA R15, R12, R8, R15 ;  /* 0x000000080c0f7223 */ /* 0x000fc8000000000f */
[C---:B------:R-:W-:Y:S02]  /*0350*/  FSETP.GT.AND P0, PT, R14.reuse, RZ, PT ;  /* 0x000000ff0e00720b */ /* 0x040fe40003f04000 */
[----:B------:R-:W-:Y:S01]  /*0360*/  FSETP.GT.AND P1, PT, R15, RZ, PT ;  /* 0x000000ff0f00720b */ /* 0x000fe20003f24000 */
[----:B------:R-:W-:Y:S10]  /*0370*/  STG.E.64 desc[UR4][R2.64], R6 ;  /* 0x0000000602007986 */ /* 0x000ff4000c101b04 */
[----:B------:R-:W-:-:S02]  /*0380*/  @!P0 FMUL R14, R14, 0.20000000298023223877 ;  /* 0x3e4ccccd0e0e8820 */ /* 0x000fc40000400000 */
[----:B------:R-:W-:-:S05]  /*0390*/  @!P1 FMUL R15, R15, 0.20000000298023223877 ;  /* 0x3e4ccccd0f0f9820 */ /* 0x000fca0000400000 */
[----:B------:R-:W-:Y:S01]  /*03a0*/  STG.E.64 desc[UR4][R4.64], R14 ;  /* 0x0000000e04007986 */ /* 0x000fe2000c101b04 */
[----:B------:R-:W-:Y:S05]  /*03b0*/  EXIT ;  /* 0x000000000000794d */ /* 0x000fea0003800000 */
.L_x_0:
[----:B------:R-:W-:-:S00]  /*03c0*/  BRA `(.L_x_0) ;  /* 0xfffffffc00fc7947 */ /* 0x000fc0000383ffff */
[----:B------:R-:W-:-:S00]  /*03d0*/  NOP ;  /* 0x0000000000007918 */ /* 0x000fc00000000000 */
        /* <DEDUP_REMOVED lines=10> */
.L_x_1:


//--------------------- .nv.global.init           --------------------------
	.section	.nv.global.init,"aw",@progbits
.nv.global.init:
	.type		_$_str,@object
	.size		_$_str,(_$_str_$_2 - _$_str)
_$_str:
        /*0000*/ 	.byte	0x5f, 0x5f, 0x43, 0x55, 0x44, 0x41, 0x5f, 0x46, 0x54, 0x5a, 0x00
	.type		_$_str_$_2,@object
	.size		_$_str_$_2,(.L_1 - _$_str_$_2)
_$_str_$_2:
        /*000b*/ 	.byte	0x5f, 0x5f, 0x43, 0x55, 0x44, 0x41, 0x5f, 0x50, 0x52, 0x45, 0x43, 0x5f, 0x53, 0x51, 0x52, 0x54
        /*001b*/ 	.byte	0x00
.L_1:


//--------------------- .nv.constant0.triton_poi_fused__native_batch_norm_legit_no_training_convolution_leaky_relu_32 --------------------------
	.section	.nv.constant0.triton_poi_fused__native_batch_norm_legit_no_training_convolution_leaky_relu_32,"a",@progbits
	.sectionflags	@""
	.align	4
.nv.constant0.triton_poi_fused__native_batch_norm_legit_no_training_convolution_leaky_relu_32:
	.zero		588
